//
// Generated by NVIDIA NVVM Compiler
//
// Compiler Build ID: CL-36424714
// Cuda compilation tools, release 13.0, V13.0.88
// Based on NVVM 20.0.0
//

.version 9.0
.target sm_100
.address_size 64

	// .globl	_Z9vecAddGPUPfS_S_i

.visible .entry _Z9vecAddGPUPfS_S_i(
	.param .u64 .ptr .align 1 _Z9vecAddGPUPfS_S_i_param_0,
	.param .u64 .ptr .align 1 _Z9vecAddGPUPfS_S_i_param_1,
	.param .u64 .ptr .align 1 _Z9vecAddGPUPfS_S_i_param_2,
	.param .u32 _Z9vecAddGPUPfS_S_i_param_3
)
{
	.reg .pred 	%p<2>;
	.reg .b32 	%r<6>;
	.reg .b32 	%f<4>;
	.reg .b64 	%rd<11>;

	ld.param.u64 	%rd1, [_Z9vecAddGPUPfS_S_i_param_0];
	ld.param.u64 	%rd2, [_Z9vecAddGPUPfS_S_i_param_1];
	ld.param.u64 	%rd3, [_Z9vecAddGPUPfS_S_i_param_2];
	ld.param.u32 	%r2, [_Z9vecAddGPUPfS_S_i_param_3];
	mov.u32 	%r3, %tid.x;
	mov.u32 	%r4, %ctaid.x;
	mov.u32 	%r5, %ntid.x;
	mad.lo.s32 	%r1, %r4, %r5, %r3;
	setp.ge.s32 	%p1, %r1, %r2;
	@%p1 bra 	$L__BB0_2;
	cvta.to.global.u64 	%rd4, %rd1;
	cvta.to.global.u64 	%rd5, %rd2;
	cvta.to.global.u64 	%rd6, %rd3;
	mul.wide.s32 	%rd7, %r1, 4;
	add.s64 	%rd8, %rd4, %rd7;
	ld.global.f32 	%f1, [%rd8];
	add.s64 	%rd9, %rd5, %rd7;
	ld.global.f32 	%f2, [%rd9];
	add.f32 	%f3, %f1, %f2;
	add.s64 	%rd10, %rd6, %rd7;
	st.global.f32 	[%rd10], %f3;
$L__BB0_2:
	ret;

}


// ===== COMPILED SASS (sm_100) =====

	.target	sm_100

	.elftype	@"ET_EXEC"


//--------------------- .note.nv.tkinfo           --------------------------
	.section	.note.nv.tkinfo,"",@"SHT_NOTE"
	.sectionflags	@"SHF_NOTE_NV_TKINFO"
	.tkinfo
        /*0018*/ 	.word	0x00000002
        /*0030*/ 	.string	""
        /*0030*/ 	.string	"ptxas"
        /*0030*/ 	.string	"Cuda compilation tools, release 13.0, V13.0.88"
        /*0030*/ 	.string	"Build cuda_13.0.r13.0/compiler.36424714_0"
        /*0030*/ 	.string	"-arch sm_100 -m 64 "



//--------------------- .note.nv.cuinfo           --------------------------
	.section	.note.nv.cuinfo,"",@"SHT_NOTE"
	.sectionflags	@"SHF_NOTE_NV_CUINFO"
        /*0018*/ 	.short	0x0002
        /*001a*/ 	.short	0x0064
        /*001c*/ 	.short	0x0082
	.zero		2


//--------------------- .nv.info                  --------------------------
	.section	.nv.info,"",@"SHT_CUDA_INFO"
	.align	4


	//----- nvinfo : EIATTR_REGCOUNT
	.align		4
        /*0000*/ 	.byte	0x04, 0x2f
        /*0002*/ 	.short	(.L_1 - .L_0)
	.align		4
.L_0:
        /*0004*/ 	.word	index@(_Z9vecAddGPUPfS_S_i)
        /*0008*/ 	.word	0x0000000c


	//----- nvinfo : EIATTR_FRAME_SIZE
	.align		4
.L_1:
        /*000c*/ 	.byte	0x04, 0x11
        /*000e*/ 	.short	(.L_3 - .L_2)
	.align		4
.L_2:
        /*0010*/ 	.word	index@(_Z9vecAddGPUPfS_S_i)
        /*0014*/ 	.word	0x00000000


	//----- nvinfo : EIATTR_MIN_STACK_SIZE
	.align		4
.L_3:
        /*0018*/ 	.byte	0x04, 0x12
        /*001a*/ 	.short	(.L_5 - .L_4)
	.align		4
.L_4:
        /*001c*/ 	.word	index@(_Z9vecAddGPUPfS_S_i)
        /*0020*/ 	.word	0x00000000
.L_5:


//--------------------- .nv.compat                --------------------------
	.section	.nv.compat,"",@"SHT_CUDA_COMPAT_INFO"
	.align	4
        /*0000*/ 	.byte	0x02, 0x09, 0x00, 0x00, 0x02, 0x02, 0x01, 0x00, 0x02, 0x05, 0x05, 0x00, 0x03, 0x07, 0x01, 0x01
        /*0010*/ 	.byte	0x02, 0x03, 0x00, 0x00, 0x02, 0x06, 0x01, 0x00, 0x04, 0x0b, 0x08, 0x00, 0x09, 0x00, 0x00, 0x00
        /*0020*/ 	.byte	0x00, 0x00, 0x00, 0x00


//--------------------- .nv.info._Z9vecAddGPUPfS_S_i --------------------------
	.section	.nv.info._Z9vecAddGPUPfS_S_i,"",@"SHT_CUDA_INFO"
	.sectionflags	@""
	.align	4


	//----- nvinfo : EIATTR_CUDA_API_VERSION
	.align		4
        /*0000*/ 	.byte	0x04, 0x37
        /*0002*/ 	.short	(.L_7 - .L_6)
.L_6:
        /*0004*/ 	.word	0x00000082


	//----- nvinfo : EIATTR_KPARAM_INFO
	.align		4
.L_7:
        /*0008*/ 	.byte	0x04, 0x17
        /*000a*/ 	.short	(.L_9 - .L_8)
.L_8:
        /*000c*/ 	.word	0x00000000
        /*0010*/ 	.short	0x0003
        /*0012*/ 	.short	0x0018
        /*0014*/ 	.byte	0x00, 0xf0, 0x11, 0x00


	//----- nvinfo : EIATTR_KPARAM_INFO
	.align		4
.L_9:
        /*0018*/ 	.byte	0x04, 0x17
        /*001a*/ 	.short	(.L_11 - .L_10)
.L_10:
        /*001c*/ 	.word	0x00000000
        /*0020*/ 	.short	0x0002
        /*0022*/ 	.short	0x0010
        /*0024*/ 	.byte	0x00, 0xf5, 0x21, 0x00


	//----- nvinfo : EIATTR_KPARAM_INFO
	.align		4
.L_11:
        /*0028*/ 	.byte	0x04, 0x17
        /*002a*/ 	.short	(.L_13 - .L_12)
.L_12:
        /*002c*/ 	.word	0x00000000
        /*0030*/ 	.short	0x0001
        /*0032*/ 	.short	0x0008
        /*0034*/ 	.byte	0x00, 0xf5, 0x21, 0x00


	//----- nvinfo : EIATTR_KPARAM_INFO
	.align		4
.L_13:
        /*0038*/ 	.byte	0x04, 0x17
        /*003a*/ 	.short	(.L_15 - .L_14)
.L_14:
        /*003c*/ 	.word	0x00000000
        /*0040*/ 	.short	0x0000
        /*0042*/ 	.short	0x0000
        /*0044*/ 	.byte	0x00, 0xf5, 0x21, 0x00


	//----- nvinfo : EIATTR_SPARSE_MMA_MASK
	.align		4
.L_15:
        /*0048*/ 	.byte	0x03, 0x50
        /*004a*/ 	.short	0x0000


	//----- nvinfo : EIATTR_MAXREG_COUNT
	.align		4
        /*004c*/ 	.byte	0x03, 0x1b
        /*004e*/ 	.short	0x00ff


	//----- nvinfo : EIATTR_MERCURY_ISA_VERSION
	.align		4
        /*0050*/ 	.byte	0x03, 0x5f
        /*0052*/ 	.short	0x0101


	//----- nvinfo : EIATTR_VRC_CTA_INIT_COUNT
	.align		4
        /*0054*/ 	.byte	0x02, 0x4a
	.zero		1
	.zero		1


	//----- nvinfo : EIATTR_EXIT_INSTR_OFFSETS
	.align		4
        /*0058*/ 	.byte	0x04, 0x1c
        /*005a*/ 	.short	(.L_17 - .L_16)


	//   ....[0]....
.L_16:
        /*005c*/ 	.word	0x00000070


	//   ....[1]....
        /*0060*/ 	.word	0x00000130


	//----- nvinfo : EIATTR_CBANK_PARAM_SIZE
	.align		4
.L_17:
        /*0064*/ 	.byte	0x03, 0x19
        /*0066*/ 	.short	0x001c


	//----- nvinfo : EIATTR_PARAM_CBANK
	.align		4
        /*0068*/ 	.byte	0x04, 0x0a
        /*006a*/ 	.short	(.L_19 - .L_18)
	.align		4
.L_18:
        /*006c*/ 	.word	index@(.nv.constant0._Z9vecAddGPUPfS_S_i)
        /*0070*/ 	.short	0x0380
        /*0072*/ 	.short	0x001c


	//----- nvinfo : EIATTR_SW_WAR
	.align		4
.L_19:
        /*0074*/ 	.byte	0x04, 0x36
        /*0076*/ 	.short	(.L_21 - .L_20)
.L_20:
        /*0078*/ 	.word	0x00000008
.L_21:


//--------------------- .nv.callgraph             --------------------------
	.section	.nv.callgraph,"",@"SHT_CUDA_CALLGRAPH"
	.align	4
	.sectionentsize	8
	.align		4
        /*0000*/ 	.word	0x00000000
	.align		4
        /*0004*/ 	.word	0xffffffff
	.align		4
        /*0008*/ 	.word	0x00000000
	.align		4
        /*000c*/ 	.word	0xfffffffe
	.align		4
        /*0010*/ 	.word	0x00000000
	.align		4
        /*0014*/ 	.word	0xfffffffd
	.align		4
        /*0018*/ 	.word	0x00000000
	.align		4
        /*001c*/ 	.word	0xfffffffc


//--------------------- .text._Z9vecAddGPUPfS_S_i --------------------------
	.section	.text._Z9vecAddGPUPfS_S_i,"ax",@progbits
	.align	128
        .global         _Z9vecAddGPUPfS_S_i
        .type           _Z9vecAddGPUPfS_S_i,@function
        .size           _Z9vecAddGPUPfS_S_i,(.L_x_1 - _Z9vecAddGPUPfS_S_i)
        .other          _Z9vecAddGPUPfS_S_i,@"STO_CUDA_ENTRY STV_DEFAULT"
_Z9vecAddGPUPfS_S_i:
.text._Z9vecAddGPUPfS_S_i:
[----:B------:R-:W-:Y:S01]  /*0000*/  LDC R1, c[0x0][0x37c] ;  /* 0x0000df00ff017b82 */ /* 0x000fe20000000800 */
[----:B------:R-:W0:Y:S07]  /*0010*/  S2R R9, SR_TID.X ;  /* 0x0000000000097919 */ /* 0x000e2e0000002100 */
[----:B------:R-:W0:Y:S01]  /*0020*/  S2UR UR4, SR_CTAID.X ;  /* 0x00000000000479c3 */ /* 0x000e220000002500 */
[----:B------:R-:W1:Y:S07]  /*0030*/  LDCU UR5, c[0x0][0x398] ;  /* 0x00007300ff0577ac */ /* 0x000e6e0008000800 */
[----:B------:R-:W0:Y:S02]  /*0040*/  LDC R0, c[0x0][0x360] ;  /* 0x0000d800ff007b82 */ /* 0x000e240000000800 */
[----:B0-----:R-:W-:-:S05]  /*0050*/  IMAD R9, R0, UR4, R9 ;  /* 0x0000000400097c24 */ /* 0x001fca000f8e0209 */
[----:B-1----:R-:W-:-:S13]  /*0060*/  ISETP.GE.AND P0, PT, R9, UR5, PT ;  /* 0x0000000509007c0c */ /* 0x002fda000bf06270 */
[----:B------:R-:W-:Y:S05]  /*0070*/  @P0 EXIT ;  /* 0x000000000000094d */ /* 0x000fea0003800000 */
[----:B------:R-:W0:Y:S01]  /*0080*/  LDC.64 R2, c[0x0][0x380] ;  /* 0x0000e000ff027b82 */ /* 0x000e220000000a00 */
[----:B------:R-:W1:Y:S07]  /*0090*/  LDCU.64 UR4, c[0x0][0x358] ;  /* 0x00006b00ff0477ac */ /* 0x000e6e0008000a00 */
[----:B------:R-:W2:Y:S08]  /*00a0*/  LDC.64 R4, c[0x0][0x388] ;  /* 0x0000e200ff047b82 */ /* 0x000eb00000000a00 */
[----:B------:R-:W3:Y:S01]  /*00b0*/  LDC.64 R6, c[0x0][0x390] ;  /* 0x0000e400ff067b82 */ /* 0x000ee20000000a00 */
[----:B0-----:R-:W-:-:S06]  /*00c0*/  IMAD.WIDE R2, R9, 0x4, R2 ;  /* 0x0000000409027825 */ /* 0x001fcc00078e0202 */
[----:B-1----:R-:W4:Y:S01]  /*00d0*/  LDG.E R2, desc[UR4][R2.64] ;  /* 0x0000000402027981 */ /* 0x002f22000c1e1900 */
[----:B--2---:R-:W-:-:S06]  /*00e0*/  IMAD.WIDE R4, R9, 0x4, R4 ;  /* 0x0000000409047825 */ /* 0x004fcc00078e0204 */
[----:B------:R-:W4:Y:S01]  /*00f0*/  LDG.E R5, desc[UR4][R4.64] ;  /* 0x0000000404057981 */ /* 0x000f22000c1e1900 */
[----:B---3--:R-:W-:-:S04]  /*0100*/  IMAD.WIDE R6, R9, 0x4, R6 ;  /* 0x0000000409067825 */ /* 0x008fc800078e0206 */
[----:B----4-:R-:W-:-:S05]  /*0110*/  FADD R9, R2, R5 ;  /* 0x0000000502097221 */ /* 0x010fca0000000000 */
[----:B------:R-:W-:Y:S01]  /*0120*/  STG.E desc[UR4][R6.64], R9 ;  /* 0x0000000906007986 */ /* 0x000fe2000c101904 */
[----:B------:R-:W-:Y:S05]  /*0130*/  EXIT ;  /* 0x000000000000794d */ /* 0x000fea0003800000 */
.L_x_0:
[----:B------:R-:W-:-:S00]  /*0140*/  BRA `(.L_x_0) ;  /* 0xfffffffc00fc7947 */ /* 0x000fc0000383ffff */
[----:B------:R-:W-:-:S00]  /*0150*/  NOP ;  /* 0x0000000000007918 */ /* 0x000fc00000000000 */
        /* <DEDUP_REMOVED lines=10> */
.L_x_1:


//--------------------- .nv.shared.reserved.0     --------------------------
	.section	.nv.shared.reserved.0,"aw",@nobits
	.weak		__nv_reservedSMEM_offset_0_alias
	.size		__nv_reservedSMEM_offset_0_alias, 0, 64
	.other		__nv_reservedSMEM_offset_0_alias,@"STO_CUDA_RESERVED_SHARED STV_DEFAULT"
__nv_reservedSMEM_offset_0_alias:
	.zero		0
	.zero		64


//--------------------- .nv.constant0._Z9vecAddGPUPfS_S_i --------------------------
	.section	.nv.constant0._Z9vecAddGPUPfS_S_i,"a",@progbits
	.sectionflags	@""
	.align	4
.nv.constant0._Z9vecAddGPUPfS_S_i:
	.zero		924


//--------------------- SYMBOLS --------------------------

	.type		.nv.reservedSmem.offset0,@object
	.size		.nv.reservedSmem.offset0,0x4
